//
// Generated by NVIDIA NVVM Compiler
//
// Compiler Build ID: CL-36424714
// Cuda compilation tools, release 13.0, V13.0.88
// Based on NVVM 20.0.0
//

.version 9.0
.target sm_100
.address_size 64

	// .globl	default_function_kernel

.visible .entry default_function_kernel(
	.param .u64 .ptr .align 1 default_function_kernel_param_0,
	.param .u64 .ptr .align 1 default_function_kernel_param_1,
	.param .u64 .ptr .align 1 default_function_kernel_param_2
)
.maxntid 16
{
	.reg .pred 	%p<2>;
	.reg .b32 	%r<10>;
	.reg .b32 	%f<6>;
	.reg .b64 	%rd<13>;

	ld.param.u64 	%rd1, [default_function_kernel_param_0];
	ld.param.u64 	%rd2, [default_function_kernel_param_1];
	ld.param.u64 	%rd3, [default_function_kernel_param_2];
	cvta.to.global.u64 	%rd4, %rd3;
	mov.u32 	%r1, %ctaid.x;
	shl.b32 	%r3, %r1, 4;
	mov.u32 	%r4, %tid.x;
	or.b32  	%r2, %r3, %r4;
	mul.wide.u32 	%rd5, %r2, 4;
	add.s64 	%rd6, %rd4, %rd5;
	ld.global.nc.f32 	%f5, [%rd6];
	setp.gt.f32 	%p1, %f5, 0f00000000;
	@%p1 bra 	$L__BB0_2;
	cvta.to.global.u64 	%rd7, %rd1;
	mad.lo.s32 	%r5, %r1, -15, %r2;
	mul.hi.u32 	%r6, %r5, -858993459;
	shr.u32 	%r7, %r6, 2;
	mul.lo.s32 	%r8, %r7, 5;
	sub.s32 	%r9, %r5, %r8;
	mul.wide.u32 	%rd8, %r9, 4;
	add.s64 	%rd9, %rd7, %rd8;
	ld.global.nc.f32 	%f4, [%rd9];
	mul.f32 	%f5, %f5, %f4;
$L__BB0_2:
	cvta.to.global.u64 	%rd10, %rd2;
	add.s64 	%rd12, %rd10, %rd5;
	st.global.f32 	[%rd12], %f5;
	ret;

}


// ===== COMPILED SASS (sm_100) =====

	.target	sm_100

	.elftype	@"ET_EXEC"


//--------------------- .note.nv.tkinfo           --------------------------
	.section	.note.nv.tkinfo,"",@"SHT_NOTE"
	.sectionflags	@"SHF_NOTE_NV_TKINFO"
	.tkinfo
        /*0018*/ 	.word	0x00000002
        /*0030*/ 	.string	""
        /*0030*/ 	.string	"ptxas"
        /*0030*/ 	.string	"Cuda compilation tools, release 13.0, V13.0.88"
        /*0030*/ 	.string	"Build cuda_13.0.r13.0/compiler.36424714_0"
        /*0030*/ 	.string	"-arch sm_100 -m 64 "



//--------------------- .note.nv.cuinfo           --------------------------
	.section	.note.nv.cuinfo,"",@"SHT_NOTE"
	.sectionflags	@"SHF_NOTE_NV_CUINFO"
        /*0018*/ 	.short	0x0002
        /*001a*/ 	.short	0x0064
        /*001c*/ 	.short	0x0082
	.zero		2


//--------------------- .nv.info                  --------------------------
	.section	.nv.info,"",@"SHT_CUDA_INFO"
	.align	4


	//----- nvinfo : EIATTR_REGCOUNT
	.align		4
        /*0000*/ 	.byte	0x04, 0x2f
        /*0002*/ 	.short	(.L_1 - .L_0)
	.align		4
.L_0:
        /*0004*/ 	.word	index@(default_function_kernel)
        /*0008*/ 	.word	0x0000000c


	//----- nvinfo : EIATTR_FRAME_SIZE
	.align		4
.L_1:
        /*000c*/ 	.byte	0x04, 0x11
        /*000e*/ 	.short	(.L_3 - .L_2)
	.align		4
.L_2:
        /*0010*/ 	.word	index@(default_function_kernel)
        /*0014*/ 	.word	0x00000000


	//----- nvinfo : EIATTR_MIN_STACK_SIZE
	.align		4
.L_3:
        /*0018*/ 	.byte	0x04, 0x12
        /*001a*/ 	.short	(.L_5 - .L_4)
	.align		4
.L_4:
        /*001c*/ 	.word	index@(default_function_kernel)
        /*0020*/ 	.word	0x00000000
.L_5:


//--------------------- .nv.compat                --------------------------
	.section	.nv.compat,"",@"SHT_CUDA_COMPAT_INFO"
	.align	4
        /*0000*/ 	.byte	0x02, 0x09, 0x00, 0x00, 0x02, 0x02, 0x01, 0x00, 0x02, 0x05, 0x05, 0x00, 0x03, 0x07, 0x01, 0x01
        /*0010*/ 	.byte	0x02, 0x03, 0x00, 0x00, 0x02, 0x06, 0x01, 0x00, 0x04, 0x0b, 0x08, 0x00, 0x09, 0x00, 0x00, 0x00
        /*0020*/ 	.byte	0x00, 0x00, 0x00, 0x00


//--------------------- .nv.info.default_function_kernel --------------------------
	.section	.nv.info.default_function_kernel,"",@"SHT_CUDA_INFO"
	.sectionflags	@""
	.align	4


	//----- nvinfo : EIATTR_CUDA_API_VERSION
	.align		4
        /*0000*/ 	.byte	0x04, 0x37
        /*0002*/ 	.short	(.L_7 - .L_6)
.L_6:
        /*0004*/ 	.word	0x00000082


	//----- nvinfo : EIATTR_KPARAM_INFO
	.align		4
.L_7:
        /*0008*/ 	.byte	0x04, 0x17
        /*000a*/ 	.short	(.L_9 - .L_8)
.L_8:
        /*000c*/ 	.word	0x00000000
        /*0010*/ 	.short	0x0002
        /*0012*/ 	.short	0x0010
        /*0014*/ 	.byte	0x00, 0xf5, 0x21, 0x00


	//----- nvinfo : EIATTR_KPARAM_INFO
	.align		4
.L_9:
        /*0018*/ 	.byte	0x04, 0x17
        /*001a*/ 	.short	(.L_11 - .L_10)
.L_10:
        /*001c*/ 	.word	0x00000000
        /*0020*/ 	.short	0x0001
        /*0022*/ 	.short	0x0008
        /*0024*/ 	.byte	0x00, 0xf5, 0x21, 0x00


	//----- nvinfo : EIATTR_KPARAM_INFO
	.align		4
.L_11:
        /*0028*/ 	.byte	0x04, 0x17
        /*002a*/ 	.short	(.L_13 - .L_12)
.L_12:
        /*002c*/ 	.word	0x00000000
        /*0030*/ 	.short	0x0000
        /*0032*/ 	.short	0x0000
        /*0034*/ 	.byte	0x00, 0xf5, 0x21, 0x00


	//----- nvinfo : EIATTR_SPARSE_MMA_MASK
	.align		4
.L_13:
        /*0038*/ 	.byte	0x03, 0x50
        /*003a*/ 	.short	0x0000


	//----- nvinfo : EIATTR_MAXREG_COUNT
	.align		4
        /*003c*/ 	.byte	0x03, 0x1b
        /*003e*/ 	.short	0x00ff


	//----- nvinfo : EIATTR_MERCURY_ISA_VERSION
	.align		4
        /*0040*/ 	.byte	0x03, 0x5f
        /*0042*/ 	.short	0x0101


	//----- nvinfo : EIATTR_VRC_CTA_INIT_COUNT
	.align		4
        /*0044*/ 	.byte	0x02, 0x4a
	.zero		1
	.zero		1


	//----- nvinfo : EIATTR_EXIT_INSTR_OFFSETS
	.align		4
        /*0048*/ 	.byte	0x04, 0x1c
        /*004a*/ 	.short	(.L_15 - .L_14)


	//   ....[0]....
.L_14:
        /*004c*/ 	.word	0x00000180


	//----- nvinfo : EIATTR_MAX_THREADS
	.align		4
.L_15:
        /*0050*/ 	.byte	0x04, 0x05
        /*0052*/ 	.short	(.L_17 - .L_16)
.L_16:
        /*0054*/ 	.word	0x00000010
        /*0058*/ 	.word	0x00000001
        /*005c*/ 	.word	0x00000001


	//----- nvinfo : EIATTR_CRS_STACK_SIZE
	.align		4
.L_17:
        /*0060*/ 	.byte	0x04, 0x1e
        /*0062*/ 	.short	(.L_19 - .L_18)
.L_18:
        /*0064*/ 	.word	0x00000000


	//----- nvinfo : EIATTR_CBANK_PARAM_SIZE
	.align		4
.L_19:
        /*0068*/ 	.byte	0x03, 0x19
        /*006a*/ 	.short	0x0018


	//----- nvinfo : EIATTR_PARAM_CBANK
	.align		4
        /*006c*/ 	.byte	0x04, 0x0a
        /*006e*/ 	.short	(.L_21 - .L_20)
	.align		4
.L_20:
        /*0070*/ 	.word	index@(.nv.constant0.default_function_kernel)
        /*0074*/ 	.short	0x0380
        /*0076*/ 	.short	0x0018


	//----- nvinfo : EIATTR_SW_WAR
	.align		4
.L_21:
        /*0078*/ 	.byte	0x04, 0x36
        /*007a*/ 	.short	(.L_23 - .L_22)
.L_22:
        /*007c*/ 	.word	0x00000008
.L_23:


//--------------------- .nv.callgraph             --------------------------
	.section	.nv.callgraph,"",@"SHT_CUDA_CALLGRAPH"
	.align	4
	.sectionentsize	8
	.align		4
        /*0000*/ 	.word	0x00000000
	.align		4
        /*0004*/ 	.word	0xffffffff
	.align		4
        /*0008*/ 	.word	0x00000000
	.align		4
        /*000c*/ 	.word	0xfffffffe
	.align		4
        /*0010*/ 	.word	0x00000000
	.align		4
        /*0014*/ 	.word	0xfffffffd
	.align		4
        /*0018*/ 	.word	0x00000000
	.align		4
        /*001c*/ 	.word	0xfffffffc


//--------------------- .text.default_function_kernel --------------------------
	.section	.text.default_function_kernel,"ax",@progbits
	.align	128
        .global         default_function_kernel
        .type           default_function_kernel,@function
        .size           default_function_kernel,(.L_x_3 - default_function_kernel)
        .other          default_function_kernel,@"STO_CUDA_ENTRY STV_DEFAULT"
default_function_kernel:
.text.default_function_kernel:
[----:B------:R-:W-:Y:S01]  /*0000*/  LDC R1, c[0x0][0x37c] ;  /* 0x0000df00ff017b82 */ /* 0x000fe20000000800 */
[----:B------:R-:W0:Y:S07]  /*0010*/  S2R R6, SR_CTAID.X ;  /* 0x0000000000067919 */ /* 0x000e2e0000002500 */
[----:B------:R-:W1:Y:S01]  /*0020*/  LDC.64 R2, c[0x0][0x390] ;  /* 0x0000e400ff027b82 */ /* 0x000e620000000a00 */
[----:B------:R-:W2:Y:S01]  /*0030*/  LDCU.64 UR4, c[0x0][0x358] ;  /* 0x00006b00ff0477ac */ /* 0x000ea20008000a00 */
[----:B------:R-:W3:Y:S06]  /*0040*/  S2R R7, SR_TID.X ;  /* 0x0000000000077919 */ /* 0x000eec0000002100 */
[----:B------:R-:W4:Y:S01]  /*0050*/  LDC.64 R4, c[0x0][0x388] ;  /* 0x0000e200ff047b82 */ /* 0x000f220000000a00 */
[----:B0-----:R-:W-:-:S04]  /*0060*/  SHF.L.U32 R0, R6, 0x4, RZ ;  /* 0x0000000406007819 */ /* 0x001fc800000006ff */
[----:B---3--:R-:W-:-:S05]  /*0070*/  LOP3.LUT R7, R0, R7, RZ, 0xfc, !PT ;  /* 0x0000000700077212 */ /* 0x008fca00078efcff */
[----:B-1----:R-:W-:-:S05]  /*0080*/  IMAD.WIDE.U32 R2, R7, 0x4, R2 ;  /* 0x0000000407027825 */ /* 0x002fca00078e0002 */
[----:B--2---:R-:W2:Y:S01]  /*0090*/  LDG.E.CONSTANT R9, desc[UR4][R2.64] ;  /* 0x0000000402097981 */ /* 0x004ea2000c1e9900 */
[----:B------:R-:W-:Y:S01]  /*00a0*/  BSSY.RECONVERGENT B0, `(.L_x_0) ;  /* 0x000000c000007945 */ /* 0x000fe20003800200 */
[----:B----4-:R-:W-:Y:S01]  /*00b0*/  IMAD.WIDE.U32 R4, R7, 0x4, R4 ;  /* 0x0000000407047825 */ /* 0x010fe200078e0004 */
[----:B--2---:R-:W-:-:S13]  /*00c0*/  FSETP.GT.AND P0, PT, R9, RZ, PT ;  /* 0x000000ff0900720b */ /* 0x004fda0003f04000 */
[----:B------:R-:W-:Y:S05]  /*00d0*/  @P0 BRA `(.L_x_1) ;  /* 0x0000000000200947 */ /* 0x000fea0003800000 */
[----:B------:R-:W0:Y:S01]  /*00e0*/  LDC.64 R2, c[0x0][0x380] ;  /* 0x0000e000ff027b82 */ /* 0x000e220000000a00 */
[----:B------:R-:W-:-:S04]  /*00f0*/  IMAD R7, R6, -0xf, R7 ;  /* 0xfffffff106077824 */ /* 0x000fc800078e0207 */
[----:B------:R-:W-:-:S05]  /*0100*/  IMAD.HI.U32 R0, R7, -0x33333333, RZ ;  /* 0xcccccccd07007827 */ /* 0x000fca00078e00ff */
[----:B------:R-:W-:-:S05]  /*0110*/  SHF.R.U32.HI R0, RZ, 0x2, R0 ;  /* 0x00000002ff007819 */ /* 0x000fca0000011600 */
[----:B------:R-:W-:-:S04]  /*0120*/  IMAD R7, R0, -0x5, R7 ;  /* 0xfffffffb00077824 */ /* 0x000fc800078e0207 */
[----:B0-----:R-:W-:-:S06]  /*0130*/  IMAD.WIDE.U32 R2, R7, 0x4, R2 ;  /* 0x0000000407027825 */ /* 0x001fcc00078e0002 */
[----:B------:R-:W2:Y:S02]  /*0140*/  LDG.E.CONSTANT R2, desc[UR4][R2.64] ;  /* 0x0000000402027981 */ /* 0x000ea4000c1e9900 */
[----:B--2---:R-:W-:-:S07]  /*0150*/  FMUL R9, R9, R2 ;  /* 0x0000000209097220 */ /* 0x004fce0000400000 */
.L_x_1:
[----:B------:R-:W-:Y:S05]  /*0160*/  BSYNC.RECONVERGENT B0 ;  /* 0x0000000000007941 */ /* 0x000fea0003800200 */
.L_x_0:
[----:B------:R-:W-:Y:S01]  /*0170*/  STG.E desc[UR4][R4.64], R9 ;  /* 0x0000000904007986 */ /* 0x000fe2000c101904 */
[----:B------:R-:W-:Y:S05]  /*0180*/  EXIT ;  /* 0x000000000000794d */ /* 0x000fea0003800000 */
.L_x_2:
[----:B------:R-:W-:-:S00]  /*0190*/  BRA `(.L_x_2) ;  /* 0xfffffffc00fc7947 */ /* 0x000fc0000383ffff */
[----:B------:R-:W-:-:S00]  /*01a0*/  NOP ;  /* 0x0000000000007918 */ /* 0x000fc00000000000 */
        /* <DEDUP_REMOVED lines=13> */
.L_x_3:


//--------------------- .nv.shared.reserved.0     --------------------------
	.section	.nv.shared.reserved.0,"aw",@nobits
	.weak		__nv_reservedSMEM_offset_0_alias
	.size		__nv_reservedSMEM_offset_0_alias, 0, 64
	.other		__nv_reservedSMEM_offset_0_alias,@"STO_CUDA_RESERVED_SHARED STV_DEFAULT"
__nv_reservedSMEM_offset_0_alias:
	.zero		0
	.zero		64


//--------------------- .nv.constant0.default_function_kernel --------------------------
	.section	.nv.constant0.default_function_kernel,"a",@progbits
	.sectionflags	@""
	.align	4
.nv.constant0.default_function_kernel:
	.zero		920


//--------------------- SYMBOLS --------------------------

	.type		.nv.reservedSmem.offset0,@object
	.size		.nv.reservedSmem.offset0,0x4
